//
// Generated by NVIDIA NVVM Compiler
//
// Compiler Build ID: CL-36424714
// Cuda compilation tools, release 13.0, V13.0.88
// Based on NVVM 20.0.0
//

.version 9.0
.target sm_100
.address_size 64

	// .globl	_Z3sumPKfPf

.visible .entry _Z3sumPKfPf(
	.param .u64 .ptr .align 1 _Z3sumPKfPf_param_0,
	.param .u64 .ptr .align 1 _Z3sumPKfPf_param_1
)
.maxntid 256
{
	.reg .pred 	%p<2>;
	.reg .b32 	%r<6>;
	.reg .b32 	%f<65>;
	.reg .b64 	%rd<9>;

	ld.param.u64 	%rd1, [_Z3sumPKfPf_param_0];
	ld.param.u64 	%rd2, [_Z3sumPKfPf_param_1];
	mov.u32 	%r2, %ctaid.x;
	mov.u32 	%r3, %ntid.x;
	mov.u32 	%r4, %tid.x;
	mad.lo.s32 	%r1, %r2, %r3, %r4;
	setp.gt.s32 	%p1, %r1, 4095;
	@%p1 bra 	$L__BB0_2;
	cvta.to.global.u64 	%rd3, %rd2;
	cvta.to.global.u64 	%rd4, %rd1;
	shl.b32 	%r5, %r1, 5;
	mul.wide.s32 	%rd5, %r5, 4;
	add.s64 	%rd6, %rd4, %rd5;
	ld.global.nc.f32 	%f1, [%rd6];
	add.f32 	%f2, %f1, 0f00000000;
	ld.global.nc.f32 	%f3, [%rd6+4];
	add.f32 	%f4, %f2, %f3;
	ld.global.nc.f32 	%f5, [%rd6+8];
	add.f32 	%f6, %f4, %f5;
	ld.global.nc.f32 	%f7, [%rd6+12];
	add.f32 	%f8, %f6, %f7;
	ld.global.nc.f32 	%f9, [%rd6+16];
	add.f32 	%f10, %f8, %f9;
	ld.global.nc.f32 	%f11, [%rd6+20];
	add.f32 	%f12, %f10, %f11;
	ld.global.nc.f32 	%f13, [%rd6+24];
	add.f32 	%f14, %f12, %f13;
	ld.global.nc.f32 	%f15, [%rd6+28];
	add.f32 	%f16, %f14, %f15;
	ld.global.nc.f32 	%f17, [%rd6+32];
	add.f32 	%f18, %f16, %f17;
	ld.global.nc.f32 	%f19, [%rd6+36];
	add.f32 	%f20, %f18, %f19;
	ld.global.nc.f32 	%f21, [%rd6+40];
	add.f32 	%f22, %f20, %f21;
	ld.global.nc.f32 	%f23, [%rd6+44];
	add.f32 	%f24, %f22, %f23;
	ld.global.nc.f32 	%f25, [%rd6+48];
	add.f32 	%f26, %f24, %f25;
	ld.global.nc.f32 	%f27, [%rd6+52];
	add.f32 	%f28, %f26, %f27;
	ld.global.nc.f32 	%f29, [%rd6+56];
	add.f32 	%f30, %f28, %f29;
	ld.global.nc.f32 	%f31, [%rd6+60];
	add.f32 	%f32, %f30, %f31;
	ld.global.nc.f32 	%f33, [%rd6+64];
	add.f32 	%f34, %f32, %f33;
	ld.global.nc.f32 	%f35, [%rd6+68];
	add.f32 	%f36, %f34, %f35;
	ld.global.nc.f32 	%f37, [%rd6+72];
	add.f32 	%f38, %f36, %f37;
	ld.global.nc.f32 	%f39, [%rd6+76];
	add.f32 	%f40, %f38, %f39;
	ld.global.nc.f32 	%f41, [%rd6+80];
	add.f32 	%f42, %f40, %f41;
	ld.global.nc.f32 	%f43, [%rd6+84];
	add.f32 	%f44, %f42, %f43;
	ld.global.nc.f32 	%f45, [%rd6+88];
	add.f32 	%f46, %f44, %f45;
	ld.global.nc.f32 	%f47, [%rd6+92];
	add.f32 	%f48, %f46, %f47;
	ld.global.nc.f32 	%f49, [%rd6+96];
	add.f32 	%f50, %f48, %f49;
	ld.global.nc.f32 	%f51, [%rd6+100];
	add.f32 	%f52, %f50, %f51;
	ld.global.nc.f32 	%f53, [%rd6+104];
	add.f32 	%f54, %f52, %f53;
	ld.global.nc.f32 	%f55, [%rd6+108];
	add.f32 	%f56, %f54, %f55;
	ld.global.nc.f32 	%f57, [%rd6+112];
	add.f32 	%f58, %f56, %f57;
	ld.global.nc.f32 	%f59, [%rd6+116];
	add.f32 	%f60, %f58, %f59;
	ld.global.nc.f32 	%f61, [%rd6+120];
	add.f32 	%f62, %f60, %f61;
	ld.global.nc.f32 	%f63, [%rd6+124];
	add.f32 	%f64, %f62, %f63;
	mul.wide.s32 	%rd7, %r1, 4;
	add.s64 	%rd8, %rd3, %rd7;
	st.global.f32 	[%rd8], %f64;
$L__BB0_2:
	ret;

}


// ===== COMPILED SASS (sm_100) =====

	.target	sm_100

	.elftype	@"ET_EXEC"


//--------------------- .note.nv.tkinfo           --------------------------
	.section	.note.nv.tkinfo,"",@"SHT_NOTE"
	.sectionflags	@"SHF_NOTE_NV_TKINFO"
	.tkinfo
        /*0018*/ 	.word	0x00000002
        /*0030*/ 	.string	""
        /*0030*/ 	.string	"ptxas"
        /*0030*/ 	.string	"Cuda compilation tools, release 13.0, V13.0.88"
        /*0030*/ 	.string	"Build cuda_13.0.r13.0/compiler.36424714_0"
        /*0030*/ 	.string	"-arch sm_100 -m 64 "



//--------------------- .note.nv.cuinfo           --------------------------
	.section	.note.nv.cuinfo,"",@"SHT_NOTE"
	.sectionflags	@"SHF_NOTE_NV_CUINFO"
        /*0018*/ 	.short	0x0002
        /*001a*/ 	.short	0x0064
        /*001c*/ 	.short	0x0082
	.zero		2


//--------------------- .nv.info                  --------------------------
	.section	.nv.info,"",@"SHT_CUDA_INFO"
	.align	4


	//----- nvinfo : EIATTR_REGCOUNT
	.align		4
        /*0000*/ 	.byte	0x04, 0x2f
        /*0002*/ 	.short	(.L_1 - .L_0)
	.align		4
.L_0:
        /*0004*/ 	.word	index@(_Z3sumPKfPf)
        /*0008*/ 	.word	0x0000001e


	//----- nvinfo : EIATTR_FRAME_SIZE
	.align		4
.L_1:
        /*000c*/ 	.byte	0x04, 0x11
        /*000e*/ 	.short	(.L_3 - .L_2)
	.align		4
.L_2:
        /*0010*/ 	.word	index@(_Z3sumPKfPf)
        /*0014*/ 	.word	0x00000000


	//----- nvinfo : EIATTR_MIN_STACK_SIZE
	.align		4
.L_3:
        /*0018*/ 	.byte	0x04, 0x12
        /*001a*/ 	.short	(.L_5 - .L_4)
	.align		4
.L_4:
        /*001c*/ 	.word	index@(_Z3sumPKfPf)
        /*0020*/ 	.word	0x00000000
.L_5:


//--------------------- .nv.compat                --------------------------
	.section	.nv.compat,"",@"SHT_CUDA_COMPAT_INFO"
	.align	4
        /*0000*/ 	.byte	0x02, 0x09, 0x00, 0x00, 0x02, 0x02, 0x01, 0x00, 0x02, 0x05, 0x05, 0x00, 0x03, 0x07, 0x01, 0x01
        /*0010*/ 	.byte	0x02, 0x03, 0x00, 0x00, 0x02, 0x06, 0x01, 0x00, 0x04, 0x0b, 0x08, 0x00, 0x09, 0x00, 0x00, 0x00
        /*0020*/ 	.byte	0x00, 0x00, 0x00, 0x00


//--------------------- .nv.info._Z3sumPKfPf      --------------------------
	.section	.nv.info._Z3sumPKfPf,"",@"SHT_CUDA_INFO"
	.sectionflags	@""
	.align	4


	//----- nvinfo : EIATTR_CUDA_API_VERSION
	.align		4
        /*0000*/ 	.byte	0x04, 0x37
        /*0002*/ 	.short	(.L_7 - .L_6)
.L_6:
        /*0004*/ 	.word	0x00000082


	//----- nvinfo : EIATTR_KPARAM_INFO
	.align		4
.L_7:
        /*0008*/ 	.byte	0x04, 0x17
        /*000a*/ 	.short	(.L_9 - .L_8)
.L_8:
        /*000c*/ 	.word	0x00000000
        /*0010*/ 	.short	0x0001
        /*0012*/ 	.short	0x0008
        /*0014*/ 	.byte	0x00, 0xf5, 0x21, 0x00


	//----- nvinfo : EIATTR_KPARAM_INFO
	.align		4
.L_9:
        /*0018*/ 	.byte	0x04, 0x17
        /*001a*/ 	.short	(.L_11 - .L_10)
.L_10:
        /*001c*/ 	.word	0x00000000
        /*0020*/ 	.short	0x0000
        /*0022*/ 	.short	0x0000
        /*0024*/ 	.byte	0x00, 0xf5, 0x21, 0x00


	//----- nvinfo : EIATTR_SPARSE_MMA_MASK
	.align		4
.L_11:
        /*0028*/ 	.byte	0x03, 0x50
        /*002a*/ 	.short	0x0000


	//----- nvinfo : EIATTR_MAXREG_COUNT
	.align		4
        /*002c*/ 	.byte	0x03, 0x1b
        /*002e*/ 	.short	0x00ff


	//----- nvinfo : EIATTR_MERCURY_ISA_VERSION
	.align		4
        /*0030*/ 	.byte	0x03, 0x5f
        /*0032*/ 	.short	0x0101


	//----- nvinfo : EIATTR_VRC_CTA_INIT_COUNT
	.align		4
        /*0034*/ 	.byte	0x02, 0x4a
	.zero		1
	.zero		1


	//----- nvinfo : EIATTR_EXIT_INSTR_OFFSETS
	.align		4
        /*0038*/ 	.byte	0x04, 0x1c
        /*003a*/ 	.short	(.L_13 - .L_12)


	//   ....[0]....
.L_12:
        /*003c*/ 	.word	0x00000060


	//   ....[1]....
        /*0040*/ 	.word	0x000004e0


	//----- nvinfo : EIATTR_MAX_THREADS
	.align		4
.L_13:
        /*0044*/ 	.byte	0x04, 0x05
        /*0046*/ 	.short	(.L_15 - .L_14)
.L_14:
        /*0048*/ 	.word	0x00000100
        /*004c*/ 	.word	0x00000001
        /*0050*/ 	.word	0x00000001


	//----- nvinfo : EIATTR_CBANK_PARAM_SIZE
	.align		4
.L_15:
        /*0054*/ 	.byte	0x03, 0x19
        /*0056*/ 	.short	0x0010


	//----- nvinfo : EIATTR_PARAM_CBANK
	.align		4
        /*0058*/ 	.byte	0x04, 0x0a
        /*005a*/ 	.short	(.L_17 - .L_16)
	.align		4
.L_16:
        /*005c*/ 	.word	index@(.nv.constant0._Z3sumPKfPf)
        /*0060*/ 	.short	0x0380
        /*0062*/ 	.short	0x0010


	//----- nvinfo : EIATTR_SW_WAR
	.align		4
.L_17:
        /*0064*/ 	.byte	0x04, 0x36
        /*0066*/ 	.short	(.L_19 - .L_18)
.L_18:
        /*0068*/ 	.word	0x00000008
.L_19:


//--------------------- .nv.callgraph             --------------------------
	.section	.nv.callgraph,"",@"SHT_CUDA_CALLGRAPH"
	.align	4
	.sectionentsize	8
	.align		4
        /*0000*/ 	.word	0x00000000
	.align		4
        /*0004*/ 	.word	0xffffffff
	.align		4
        /*0008*/ 	.word	0x00000000
	.align		4
        /*000c*/ 	.word	0xfffffffe
	.align		4
        /*0010*/ 	.word	0x00000000
	.align		4
        /*0014*/ 	.word	0xfffffffd
	.align		4
        /*0018*/ 	.word	0x00000000
	.align		4
        /*001c*/ 	.word	0xfffffffc


//--------------------- .text._Z3sumPKfPf         --------------------------
	.section	.text._Z3sumPKfPf,"ax",@progbits
	.align	128
        .global         _Z3sumPKfPf
        .type           _Z3sumPKfPf,@function
        .size           _Z3sumPKfPf,(.L_x_1 - _Z3sumPKfPf)
        .other          _Z3sumPKfPf,@"STO_CUDA_ENTRY STV_DEFAULT"
_Z3sumPKfPf:
.text._Z3sumPKfPf:
[----:B------:R-:W-:Y:S01]  /*0000*/  LDC R1, c[0x0][0x37c] ;  /* 0x0000df00ff017b82 */ /* 0x000fe20000000800 */
[----:B------:R-:W0:Y:S07]  /*0010*/  S2R R3, SR_TID.X ;  /* 0x0000000000037919 */ /* 0x000e2e0000002100 */
[----:B------:R-:W0:Y:S08]  /*0020*/  S2UR UR4, SR_CTAID.X ;  /* 0x00000000000479c3 */ /* 0x000e300000002500 */
[----:B------:R-:W0:Y:S02]  /*0030*/  LDC R4, c[0x0][0x360] ;  /* 0x0000d800ff047b82 */ /* 0x000e240000000800 */
[----:B0-----:R-:W-:-:S05]  /*0040*/  IMAD R4, R4, UR4, R3 ;  /* 0x0000000404047c24 */ /* 0x001fca000f8e0203 */
[----:B------:R-:W-:-:S13]  /*0050*/  ISETP.GT.AND P0, PT, R4, 0xfff, PT ;  /* 0x00000fff0400780c */ /* 0x000fda0003f04270 */
[----:B------:R-:W-:Y:S05]  /*0060*/  @P0 EXIT ;  /* 0x000000000000094d */ /* 0x000fea0003800000 */
[----:B------:R-:W0:Y:S01]  /*0070*/  LDC.64 R2, c[0x0][0x380] ;  /* 0x0000e000ff027b82 */ /* 0x000e220000000a00 */
[----:B------:R-:W1:Y:S01]  /*0080*/  LDCU.64 UR4, c[0x0][0x358] ;  /* 0x00006b00ff0477ac */ /* 0x000e620008000a00 */
[----:B------:R-:W-:-:S05]  /*0090*/  SHF.L.U32 R5, R4, 0x5, RZ ;  /* 0x0000000504057819 */ /* 0x000fca00000006ff */
[----:B0-----:R-:W-:-:S05]  /*00a0*/  IMAD.WIDE R2, R5, 0x4, R2 ;  /* 0x0000000405027825 */ /* 0x001fca00078e0202 */
[----:B-1----:R-:W2:Y:S04]  /*00b0*/  LDG.E.CONSTANT R5, desc[UR4][R2.64] ;  /* 0x0000000402057981 */ /* 0x002ea8000c1e9900 */
[----:B------:R-:W3:Y:S04]  /*00c0*/  LDG.E.CONSTANT R6, desc[UR4][R2.64+0x4] ;  /* 0x0000040402067981 */ /* 0x000ee8000c1e9900 */
[----:B------:R-:W4:Y:S04]  /*00d0*/  LDG.E.CONSTANT R26, desc[UR4][R2.64+0x8] ;  /* 0x00000804021a7981 */ /* 0x000f28000c1e9900 */
[----:B------:R-:W5:Y:S04]  /*00e0*/  LDG.E.CONSTANT R21, desc[UR4][R2.64+0xc] ;  /* 0x00000c0402157981 */ /* 0x000f68000c1e9900 */
        /* <DEDUP_REMOVED lines=18> */
[----:B------:R-:W5:Y:S01]  /*0210*/  LDG.E.CONSTANT R7, desc[UR4][R2.64+0x58] ;  /* 0x0000580402077981 */ /* 0x000f62000c1e9900 */
[----:B--2---:R-:W-:-:S04]  /*0220*/  FADD R5, RZ, R5 ;  /* 0x00000005ff057221 */ /* 0x004fc80000000000 */
[----:B---3--:R-:W-:Y:S02]  /*0230*/  FADD R5, R5, R6 ;  /* 0x0000000605057221 */ /* 0x008fe40000000000 */
[----:B------:R-:W2:Y:S02]  /*0240*/  LDG.E.CONSTANT R6, desc[UR4][R2.64+0x5c] ;  /* 0x00005c0402067981 */ /* 0x000ea4000c1e9900 */
[----:B----4-:R-:W-:Y:S02]  /*0250*/  FADD R26, R5, R26 ;  /* 0x0000001a051a7221 */ /* 0x010fe40000000000 */
[----:B------:R-:W3:Y:S02]  /*0260*/  LDG.E.CONSTANT R5, desc[UR4][R2.64+0x60] ;  /* 0x0000600402057981 */ /* 0x000ee4000c1e9900 */
[----:B-----5:R-:W-:Y:S02]  /*0270*/  FADD R27, R26, R21 ;  /* 0x000000151a1b7221 */ /* 0x020fe40000000000 */
[----:B------:R-:W4:Y:S02]  /*0280*/  LDG.E.CONSTANT R21, desc[UR4][R2.64+0x64] ;  /* 0x0000640402157981 */ /* 0x000f24000c1e9900 */
[----:B------:R-:W-:-:S02]  /*0290*/  FADD R27, R27, R22 ;  /* 0x000000161b1b7221 */ /* 0x000fc40000000000 */
[----:B------:R-:W5:Y:S02]  /*02a0*/  LDG.E.CONSTANT R22, desc[UR4][R2.64+0x68] ;  /* 0x0000680402167981 */ /* 0x000f64000c1e9900 */
[----:B------:R-:W-:Y:S02]  /*02b0*/  FADD R26, R27, R24 ;  /* 0x000000181b1a7221 */ /* 0x000fe40000000000 */
[----:B------:R-:W5:Y:S02]  /*02c0*/  LDG.E.CONSTANT R24, desc[UR4][R2.64+0x6c] ;  /* 0x00006c0402187981 */ /* 0x000f64000c1e9900 */
[----:B------:R-:W-:Y:S02]  /*02d0*/  FADD R26, R26, R23 ;  /* 0x000000171a1a7221 */ /* 0x000fe40000000000 */
[----:B------:R-:W5:Y:S02]  /*02e0*/  LDG.E.CONSTANT R23, desc[UR4][R2.64+0x70] ;  /* 0x0000700402177981 */ /* 0x000f64000c1e9900 */
[----:B------:R-:W-:-:S02]  /*02f0*/  FADD R27, R26, R25 ;  /* 0x000000191a1b7221 */ /* 0x000fc40000000000 */
[----:B------:R-:W5:Y:S04]  /*0300*/  LDG.E.CONSTANT R25, desc[UR4][R2.64+0x74] ;  /* 0x0000740402197981 */ /* 0x000f68000c1e9900 */
[----:B------:R-:W5:Y:S01]  /*0310*/  LDG.E.CONSTANT R26, desc[UR4][R2.64+0x78] ;  /* 0x00007804021a7981 */ /* 0x000f62000c1e9900 */
[----:B------:R-:W-:-:S03]  /*0320*/  FADD R27, R27, R20 ;  /* 0x000000141b1b7221 */ /* 0x000fc60000000000 */
[----:B------:R0:W5:Y:S01]  /*0330*/  LDG.E.CONSTANT R20, desc[UR4][R2.64+0x7c] ;  /* 0x00007c0402147981 */ /* 0x000162000c1e9900 */
[----:B------:R-:W-:-:S04]  /*0340*/  FADD R0, R27, R0 ;  /* 0x000000001b007221 */ /* 0x000fc80000000000 */
[----:B------:R-:W-:-:S04]  /*0350*/  FADD R19, R0, R19 ;  /* 0x0000001300137221 */ /* 0x000fc80000000000 */
[----:B------:R-:W-:Y:S01]  /*0360*/  FADD R18, R19, R18 ;  /* 0x0000001213127221 */ /* 0x000fe20000000000 */
[----:B0-----:R-:W0:Y:S03]  /*0370*/  LDC.64 R2, c[0x0][0x388] ;  /* 0x0000e200ff027b82 */ /* 0x001e260000000a00 */
[----:B------:R-:W-:-:S04]  /*0380*/  FADD R17, R18, R17 ;  /* 0x0000001112117221 */ /* 0x000fc80000000000 */
        /* <DEDUP_REMOVED lines=9> */
[----:B------:R-:W-:Y:S01]  /*0420*/  FADD R7, R8, R7 ;  /* 0x0000000708077221 */ /* 0x000fe20000000000 */
[----:B0-----:R-:W-:-:S04]  /*0430*/  IMAD.WIDE R2, R4, 0x4, R2 ;  /* 0x0000000404027825 */ /* 0x001fc800078e0202 */
[----:B--2---:R-:W-:-:S04]  /*0440*/  FADD R6, R7, R6 ;  /* 0x0000000607067221 */ /* 0x004fc80000000000 */
[----:B---3--:R-:W-:-:S04]  /*0450*/  FADD R6, R6, R5 ;  /* 0x0000000506067221 */ /* 0x008fc80000000000 */
[----:B----4-:R-:W-:-:S04]  /*0460*/  FADD R21, R6, R21 ;  /* 0x0000001506157221 */ /* 0x010fc80000000000 */
[----:B-----5:R-:W-:-:S04]  /*0470*/  FADD R21, R21, R22 ;  /* 0x0000001615157221 */ /* 0x020fc80000000000 */
[----:B------:R-:W-:-:S04]  /*0480*/  FADD R24, R21, R24 ;  /* 0x0000001815187221 */ /* 0x000fc80000000000 */
[----:B------:R-:W-:-:S04]  /*0490*/  FADD R24, R24, R23 ;  /* 0x0000001718187221 */ /* 0x000fc80000000000 */
[----:B------:R-:W-:-:S04]  /*04a0*/  FADD R25, R24, R25 ;  /* 0x0000001918197221 */ /* 0x000fc80000000000 */
[----:B------:R-:W-:-:S04]  /*04b0*/  FADD R25, R25, R26 ;  /* 0x0000001a19197221 */ /* 0x000fc80000000000 */
[----:B------:R-:W-:-:S05]  /*04c0*/  FADD R25, R25, R20 ;  /* 0x0000001419197221 */ /* 0x000fca0000000000 */
[----:B------:R-:W-:Y:S01]  /*04d0*/  STG.E desc[UR4][R2.64], R25 ;  /* 0x0000001902007986 */ /* 0x000fe2000c101904 */
[----:B------:R-:W-:Y:S05]  /*04e0*/  EXIT ;  /* 0x000000000000794d */ /* 0x000fea0003800000 */
.L_x_0:
[----:B------:R-:W-:-:S00]  /*04f0*/  BRA `(.L_x_0) ;  /* 0xfffffffc00fc7947 */ /* 0x000fc0000383ffff */
[----:B------:R-:W-:-:S00]  /*0500*/  NOP ;  /* 0x0000000000007918 */ /* 0x000fc00000000000 */
[----:B------:R-:W-:-:S00]  /*0510*/  NOP ;  /* 0x0000000000007918 */ /* 0x000fc00000000000 */
[----:B------:R-:W-:-:S00]  /*0520*/  NOP ;  /* 0x0000000000007918 */ /* 0x000fc00000000000 */
[----:B------:R-:W-:-:S00]  /*0530*/  NOP ;  /* 0x0000000000007918 */ /* 0x000fc00000000000 */
[----:B------:R-:W-:-:S00]  /*0540*/  NOP ;  /* 0x0000000000007918 */ /* 0x000fc00000000000 */
[----:B------:R-:W-:-:S00]  /*0550*/  NOP ;  /* 0x0000000000007918 */ /* 0x000fc00000000000 */
[----:B------:R-:W-:-:S00]  /*0560*/  NOP ;  /* 0x0000000000007918 */ /* 0x000fc00000000000 */
[----:B------:R-:W-:-:S00]  /*0570*/  NOP ;  /* 0x0000000000007918 */ /* 0x000fc00000000000 */
.L_x_1:


//--------------------- .nv.shared.reserved.0     --------------------------
	.section	.nv.shared.reserved.0,"aw",@nobits
	.weak		__nv_reservedSMEM_offset_0_alias
	.size		__nv_reservedSMEM_offset_0_alias, 0, 64
	.other		__nv_reservedSMEM_offset_0_alias,@"STO_CUDA_RESERVED_SHARED STV_DEFAULT"
__nv_reservedSMEM_offset_0_alias:
	.zero		0
	.zero		64


//--------------------- .nv.constant0._Z3sumPKfPf --------------------------
	.section	.nv.constant0._Z3sumPKfPf,"a",@progbits
	.sectionflags	@""
	.align	4
.nv.constant0._Z3sumPKfPf:
	.zero		912


//--------------------- SYMBOLS --------------------------

	.type		.nv.reservedSmem.offset0,@object
	.size		.nv.reservedSmem.offset0,0x4
